//
// Generated by NVIDIA NVVM Compiler
//
// Compiler Build ID: CL-36424714
// Cuda compilation tools, release 13.0, V13.0.88
// Based on NVVM 20.0.0
//

.version 9.0
.target sm_100
.address_size 64

	// .globl	_Z27backwardNormalizationKernelPdS_S_
.extern .shared .align 16 .b8 sharedData[];

.visible .entry _Z27backwardNormalizationKernelPdS_S_(
	.param .u64 .ptr .align 1 _Z27backwardNormalizationKernelPdS_S__param_0,
	.param .u64 .ptr .align 1 _Z27backwardNormalizationKernelPdS_S__param_1,
	.param .u64 .ptr .align 1 _Z27backwardNormalizationKernelPdS_S__param_2
)
{
	.reg .pred 	%p<2>;
	.reg .b32 	%r<5>;
	.reg .b64 	%rd<12>;
	.reg .b64 	%fd<8>;

	ld.param.u64 	%rd2, [_Z27backwardNormalizationKernelPdS_S__param_0];
	ld.param.u64 	%rd4, [_Z27backwardNormalizationKernelPdS_S__param_1];
	ld.param.u64 	%rd3, [_Z27backwardNormalizationKernelPdS_S__param_2];
	cvta.to.global.u64 	%rd5, %rd4;
	mov.u32 	%r2, %ctaid.x;
	mov.u32 	%r3, %tid.x;
	mov.u32 	%r4, %ntid.x;
	mad.lo.s32 	%r1, %r2, %r4, %r3;
	setp.ne.s32 	%p1, %r3, 0;
	mul.wide.u32 	%rd6, %r2, 8;
	add.s64 	%rd1, %rd5, %rd6;
	@%p1 bra 	$L__BB0_2;
	ld.global.f64 	%fd1, [%rd1];
	mul.f64 	%fd2, %fd1, %fd1;
	st.shared.f64 	[sharedData], %fd2;
$L__BB0_2:
	cvta.to.global.u64 	%rd7, %rd2;
	cvta.to.global.u64 	%rd8, %rd3;
	bar.sync 	0;
	ld.global.f64 	%fd3, [%rd1];
	mul.wide.s32 	%rd9, %r1, 8;
	add.s64 	%rd10, %rd7, %rd9;
	ld.global.f64 	%fd4, [%rd10];
	sub.f64 	%fd5, %fd3, %fd4;
	ld.shared.f64 	%fd6, [sharedData];
	div.rn.f64 	%fd7, %fd5, %fd6;
	add.s64 	%rd11, %rd8, %rd9;
	st.global.f64 	[%rd11], %fd7;
	ret;

}


// ===== COMPILED SASS (sm_100) =====

	.target	sm_100

	.elftype	@"ET_EXEC"


//--------------------- .note.nv.tkinfo           --------------------------
	.section	.note.nv.tkinfo,"",@"SHT_NOTE"
	.sectionflags	@"SHF_NOTE_NV_TKINFO"
	.tkinfo
        /*0018*/ 	.word	0x00000002
        /*0030*/ 	.string	""
        /*0030*/ 	.string	"ptxas"
        /*0030*/ 	.string	"Cuda compilation tools, release 13.0, V13.0.88"
        /*0030*/ 	.string	"Build cuda_13.0.r13.0/compiler.36424714_0"
        /*0030*/ 	.string	"-arch sm_100 -m 64 "



//--------------------- .note.nv.cuinfo           --------------------------
	.section	.note.nv.cuinfo,"",@"SHT_NOTE"
	.sectionflags	@"SHF_NOTE_NV_CUINFO"
        /*0018*/ 	.short	0x0002
        /*001a*/ 	.short	0x0064
        /*001c*/ 	.short	0x0082
	.zero		2


//--------------------- .nv.info                  --------------------------
	.section	.nv.info,"",@"SHT_CUDA_INFO"
	.align	4


	//----- nvinfo : EIATTR_REGCOUNT
	.align		4
        /*0000*/ 	.byte	0x04, 0x2f
        /*0002*/ 	.short	(.L_1 - .L_0)
	.align		4
.L_0:
        /*0004*/ 	.word	index@(_Z27backwardNormalizationKernelPdS_S_)
        /*0008*/ 	.word	0x00000019


	//----- nvinfo : EIATTR_FRAME_SIZE
	.align		4
.L_1:
        /*000c*/ 	.byte	0x04, 0x11
        /*000e*/ 	.short	(.L_3 - .L_2)
	.align		4
.L_2:
        /*0010*/ 	.word	index@($__internal_0_$__cuda_sm20_div_rn_f64_full)
        /*0014*/ 	.word	0x00000000


	//----- nvinfo : EIATTR_FRAME_SIZE
	.align		4
.L_3:
        /*0018*/ 	.byte	0x04, 0x11
        /*001a*/ 	.short	(.L_5 - .L_4)
	.align		4
.L_4:
        /*001c*/ 	.word	index@(_Z27backwardNormalizationKernelPdS_S_)
        /*0020*/ 	.word	0x00000000


	//----- nvinfo : EIATTR_MIN_STACK_SIZE
	.align		4
.L_5:
        /*0024*/ 	.byte	0x04, 0x12
        /*0026*/ 	.short	(.L_7 - .L_6)
	.align		4
.L_6:
        /*0028*/ 	.word	index@(_Z27backwardNormalizationKernelPdS_S_)
        /*002c*/ 	.word	0x00000000
.L_7:


//--------------------- .nv.compat                --------------------------
	.section	.nv.compat,"",@"SHT_CUDA_COMPAT_INFO"
	.align	4
        /*0000*/ 	.byte	0x02, 0x09, 0x00, 0x00, 0x02, 0x02, 0x01, 0x00, 0x02, 0x05, 0x05, 0x00, 0x03, 0x07, 0x01, 0x01
        /*0010*/ 	.byte	0x02, 0x03, 0x00, 0x00, 0x02, 0x06, 0x01, 0x00, 0x04, 0x0b, 0x08, 0x00, 0x01, 0x00, 0x00, 0x00
        /*0020*/ 	.byte	0x00, 0x00, 0x00, 0x00


//--------------------- .nv.info._Z27backwardNormalizationKernelPdS_S_ --------------------------
	.section	.nv.info._Z27backwardNormalizationKernelPdS_S_,"",@"SHT_CUDA_INFO"
	.sectionflags	@""
	.align	4


	//----- nvinfo : EIATTR_CUDA_API_VERSION
	.align		4
        /*0000*/ 	.byte	0x04, 0x37
        /*0002*/ 	.short	(.L_9 - .L_8)
.L_8:
        /*0004*/ 	.word	0x00000082


	//----- nvinfo : EIATTR_KPARAM_INFO
	.align		4
.L_9:
        /*0008*/ 	.byte	0x04, 0x17
        /*000a*/ 	.short	(.L_11 - .L_10)
.L_10:
        /*000c*/ 	.word	0x00000000
        /*0010*/ 	.short	0x0002
        /*0012*/ 	.short	0x0010
        /*0014*/ 	.byte	0x00, 0xf5, 0x21, 0x00


	//----- nvinfo : EIATTR_KPARAM_INFO
	.align		4
.L_11:
        /*0018*/ 	.byte	0x04, 0x17
        /*001a*/ 	.short	(.L_13 - .L_12)
.L_12:
        /*001c*/ 	.word	0x00000000
        /*0020*/ 	.short	0x0001
        /*0022*/ 	.short	0x0008
        /*0024*/ 	.byte	0x00, 0xf5, 0x21, 0x00


	//----- nvinfo : EIATTR_KPARAM_INFO
	.align		4
.L_13:
        /*0028*/ 	.byte	0x04, 0x17
        /*002a*/ 	.short	(.L_15 - .L_14)
.L_14:
        /*002c*/ 	.word	0x00000000
        /*0030*/ 	.short	0x0000
        /*0032*/ 	.short	0x0000
        /*0034*/ 	.byte	0x00, 0xf5, 0x21, 0x00


	//----- nvinfo : EIATTR_SPARSE_MMA_MASK
	.align		4
.L_15:
        /*0038*/ 	.byte	0x03, 0x50
        /*003a*/ 	.short	0x0000


	//----- nvinfo : EIATTR_MAXREG_COUNT
	.align		4
        /*003c*/ 	.byte	0x03, 0x1b
        /*003e*/ 	.short	0x00ff


	//----- nvinfo : EIATTR_NUM_BARRIERS
	.align		4
        /*0040*/ 	.byte	0x02, 0x4c
        /*0042*/ 	.byte	0x01
	.zero		1


	//----- nvinfo : EIATTR_MERCURY_ISA_VERSION
	.align		4
        /*0044*/ 	.byte	0x03, 0x5f
        /*0046*/ 	.short	0x0101


	//----- nvinfo : EIATTR_VRC_CTA_INIT_COUNT
	.align		4
        /*0048*/ 	.byte	0x02, 0x4a
	.zero		1
	.zero		1


	//----- nvinfo : EIATTR_EXIT_INSTR_OFFSETS
	.align		4
        /*004c*/ 	.byte	0x04, 0x1c
        /*004e*/ 	.short	(.L_17 - .L_16)


	//   ....[0]....
.L_16:
        /*0050*/ 	.word	0x000002b0


	//----- nvinfo : EIATTR_CRS_STACK_SIZE
	.align		4
.L_17:
        /*0054*/ 	.byte	0x04, 0x1e
        /*0056*/ 	.short	(.L_19 - .L_18)
.L_18:
        /*0058*/ 	.word	0x00000000


	//----- nvinfo : EIATTR_CBANK_PARAM_SIZE
	.align		4
.L_19:
        /*005c*/ 	.byte	0x03, 0x19
        /*005e*/ 	.short	0x0018


	//----- nvinfo : EIATTR_PARAM_CBANK
	.align		4
        /*0060*/ 	.byte	0x04, 0x0a
        /*0062*/ 	.short	(.L_21 - .L_20)
	.align		4
.L_20:
        /*0064*/ 	.word	index@(.nv.constant0._Z27backwardNormalizationKernelPdS_S_)
        /*0068*/ 	.short	0x0380
        /*006a*/ 	.short	0x0018


	//----- nvinfo : EIATTR_SW_WAR
	.align		4
.L_21:
        /*006c*/ 	.byte	0x04, 0x36
        /*006e*/ 	.short	(.L_23 - .L_22)
.L_22:
        /*0070*/ 	.word	0x00000008
.L_23:


//--------------------- .nv.callgraph             --------------------------
	.section	.nv.callgraph,"",@"SHT_CUDA_CALLGRAPH"
	.align	4
	.sectionentsize	8
	.align		4
        /*0000*/ 	.word	0x00000000
	.align		4
        /*0004*/ 	.word	0xffffffff
	.align		4
        /*0008*/ 	.word	0x00000000
	.align		4
        /*000c*/ 	.word	0xfffffffe
	.align		4
        /*0010*/ 	.word	0x00000000
	.align		4
        /*0014*/ 	.word	0xfffffffd
	.align		4
        /*0018*/ 	.word	0x00000000
	.align		4
        /*001c*/ 	.word	0xfffffffc


//--------------------- .text._Z27backwardNormalizationKernelPdS_S_ --------------------------
	.section	.text._Z27backwardNormalizationKernelPdS_S_,"ax",@progbits
	.align	128
        .global         _Z27backwardNormalizationKernelPdS_S_
        .type           _Z27backwardNormalizationKernelPdS_S_,@function
        .size           _Z27backwardNormalizationKernelPdS_S_,(.L_x_8 - _Z27backwardNormalizationKernelPdS_S_)
        .other          _Z27backwardNormalizationKernelPdS_S_,@"STO_CUDA_ENTRY STV_DEFAULT"
_Z27backwardNormalizationKernelPdS_S_:
.text._Z27backwardNormalizationKernelPdS_S_:
[----:B------:R-:W-:Y:S01]  /*0000*/  LDC R1, c[0x0][0x37c] ;  /* 0x0000df00ff017b82 */ /* 0x000fe20000000800 */
[----:B------:R-:W0:Y:S07]  /*0010*/  S2R R0, SR_TID.X ;  /* 0x0000000000007919 */ /* 0x000e2e0000002100 */
[----:B------:R-:W1:Y:S01]  /*0020*/  LDC.64 R2, c[0x0][0x388] ;  /* 0x0000e200ff027b82 */ /* 0x000e620000000a00 */
[----:B------:R-:W2:Y:S01]  /*0030*/  LDCU.64 UR6, c[0x0][0x358] ;  /* 0x00006b00ff0677ac */ /* 0x000ea20008000a00 */
[----:B------:R-:W1:Y:S06]  /*0040*/  S2R R11, SR_CTAID.X ;  /* 0x00000000000b7919 */ /* 0x000e6c0000002500 */
[----:B------:R-:W3:Y:S08]  /*0050*/  S2UR UR5, SR_CgaCtaId ;  /* 0x00000000000579c3 */ /* 0x000ef00000008800 */
[----:B------:R-:W4:Y:S01]  /*0060*/  LDC.64 R8, c[0x0][0x380] ;  /* 0x0000e000ff087b82 */ /* 0x000f220000000a00 */
[----:B0-----:R-:W-:Y:S01]  /*0070*/  ISETP.NE.AND P0, PT, R0, RZ, PT ;  /* 0x000000ff0000720c */ /* 0x001fe20003f05270 */
[----:B-1----:R-:W-:-:S12]  /*0080*/  IMAD.WIDE.U32 R2, R11, 0x8, R2 ;  /* 0x000000080b027825 */ /* 0x002fd800078e0002 */
[----:B--2---:R-:W2:Y:S01]  /*0090*/  @!P0 LDG.E.64 R4, desc[UR6][R2.64] ;  /* 0x0000000602048981 */ /* 0x004ea2000c1e1b00 */
[----:B------:R-:W-:Y:S01]  /*00a0*/  UMOV UR4, 0x400 ;  /* 0x0000040000047882 */ /* 0x000fe20000000000 */
[----:B------:R-:W0:Y:S01]  /*00b0*/  LDCU UR8, c[0x0][0x360] ;  /* 0x00006c00ff0877ac */ /* 0x000e220008000800 */
[----:B---3--:R-:W-:Y:S01]  /*00c0*/  ULEA UR4, UR5, UR4, 0x18 ;  /* 0x0000000405047291 */ /* 0x008fe2000f8ec0ff */
[----:B0-----:R-:W-:-:S04]  /*00d0*/  IMAD R0, R11, UR8, R0 ;  /* 0x000000080b007c24 */ /* 0x001fc8000f8e0200 */
[----:B----4-:R-:W-:Y:S01]  /*00e0*/  IMAD.WIDE R8, R0, 0x8, R8 ;  /* 0x0000000800087825 */ /* 0x010fe200078e0208 */
[----:B--2---:R-:W-:-:S07]  /*00f0*/  @!P0 DMUL R6, R4, R4 ;  /* 0x0000000404068228 */ /* 0x004fce0000000000 */
[----:B------:R-:W-:Y:S01]  /*0100*/  @!P0 STS.64 [UR4], R6 ;  /* 0x00000006ff008988 */ /* 0x000fe20008000a04 */
[----:B------:R-:W-:Y:S06]  /*0110*/  BAR.SYNC.DEFER_BLOCKING 0x0 ;  /* 0x0000000000007b1d */ /* 0x000fec0000010000 */
[----:B------:R-:W2:Y:S04]  /*0120*/  LDG.E.64 R2, desc[UR6][R2.64] ;  /* 0x0000000602027981 */ /* 0x000ea8000c1e1b00 */
[----:B------:R-:W2:Y:S01]  /*0130*/  LDG.E.64 R8, desc[UR6][R8.64] ;  /* 0x0000000608087981 */ /* 0x000ea2000c1e1b00 */
[----:B------:R-:W-:Y:S01]  /*0140*/  IMAD.MOV.U32 R10, RZ, RZ, 0x1 ;  /* 0x00000001ff0a7424 */ /* 0x000fe200078e00ff */
[----:B------:R-:W-:Y:S02]  /*0150*/  BSSY.RECONVERGENT B0, `(.L_x_0) ;  /* 0x0000012000007945 */ /* 0x000fe40003800200 */
[----:B------:R-:W0:Y:S02]  /*0160*/  LDS.64 R4, [UR4] ;  /* 0x00000004ff047984 */ /* 0x000e240008000a00 */
[----:B0-----:R-:W0:Y:S02]  /*0170*/  MUFU.RCP64H R11, R5 ;  /* 0x00000005000b7308 */ /* 0x001e240000001800 */
[----:B0-----:R-:W-:-:S08]  /*0180*/  DFMA R12, -R4, R10, 1 ;  /* 0x3ff00000040c742b */ /* 0x001fd0000000010a */
[----:B------:R-:W-:-:S08]  /*0190*/  DFMA R12, R12, R12, R12 ;  /* 0x0000000c0c0c722b */ /* 0x000fd0000000000c */
[----:B------:R-:W-:-:S08]  /*01a0*/  DFMA R12, R10, R12, R10 ;  /* 0x0000000c0a0c722b */ /* 0x000fd0000000000a */
[----:B------:R-:W-:-:S08]  /*01b0*/  DFMA R10, -R4, R12, 1 ;  /* 0x3ff00000040a742b */ /* 0x000fd0000000010c */
[----:B------:R-:W-:Y:S02]  /*01c0*/  DFMA R10, R12, R10, R12 ;  /* 0x0000000a0c0a722b */ /* 0x000fe4000000000c */
[----:B--2---:R-:W-:-:S08]  /*01d0*/  DADD R6, R2, -R8 ;  /* 0x0000000002067229 */ /* 0x004fd00000000808 */
[----:B------:R-:W-:Y:S02]  /*01e0*/  DMUL R2, R6, R10 ;  /* 0x0000000a06027228 */ /* 0x000fe40000000000 */
[----:B------:R-:W-:-:S06]  /*01f0*/  FSETP.GEU.AND P1, PT, |R7|, 6.5827683646048100446e-37, PT ;  /* 0x036000000700780b */ /* 0x000fcc0003f2e200 */
[----:B------:R-:W-:-:S08]  /*0200*/  DFMA R8, -R4, R2, R6 ;  /* 0x000000020408722b */ /* 0x000fd00000000106 */
[----:B------:R-:W-:-:S10]  /*0210*/  DFMA R2, R10, R8, R2 ;  /* 0x000000080a02722b */ /* 0x000fd40000000002 */
[----:B------:R-:W-:-:S05]  /*0220*/  FFMA R8, RZ, R5, R3 ;  /* 0x00000005ff087223 */ /* 0x000fca0000000003 */
[----:B------:R-:W-:-:S13]  /*0230*/  FSETP.GT.AND P0, PT, |R8|, 1.469367938527859385e-39, PT ;  /* 0x001000000800780b */ /* 0x000fda0003f04200 */
[----:B------:R-:W-:Y:S05]  /*0240*/  @P0 BRA P1, `(.L_x_1) ;  /* 0x0000000000080947 */ /* 0x000fea0000800000 */
[----:B------:R-:W-:-:S07]  /*0250*/  MOV R10, 0x270 ;  /* 0x00000270000a7802 */ /* 0x000fce0000000f00 */
[----:B------:R-:W-:Y:S05]  /*0260*/  CALL.REL.NOINC `($__internal_0_$__cuda_sm20_div_rn_f64_full) ;  /* 0x0000000000147944 */ /* 0x000fea0003c00000 */
.L_x_1:
[----:B------:R-:W-:Y:S05]  /*0270*/  BSYNC.RECONVERGENT B0 ;  /* 0x0000000000007941 */ /* 0x000fea0003800200 */
.L_x_0:
[----:B------:R-:W0:Y:S02]  /*0280*/  LDC.64 R4, c[0x0][0x390] ;  /* 0x0000e400ff047b82 */ /* 0x000e240000000a00 */
[----:B0-----:R-:W-:-:S05]  /*0290*/  IMAD.WIDE R4, R0, 0x8, R4 ;  /* 0x0000000800047825 */ /* 0x001fca00078e0204 */
[----:B------:R-:W-:Y:S01]  /*02a0*/  STG.E.64 desc[UR6][R4.64], R2 ;  /* 0x0000000204007986 */ /* 0x000fe2000c101b06 */
[----:B------:R-:W-:Y:S05]  /*02b0*/  EXIT ;  /* 0x000000000000794d */ /* 0x000fea0003800000 */
        .weak           $__internal_0_$__cuda_sm20_div_rn_f64_full
        .type           $__internal_0_$__cuda_sm20_div_rn_f64_full,@function
        .size           $__internal_0_$__cuda_sm20_div_rn_f64_full,(.L_x_8 - $__internal_0_$__cuda_sm20_div_rn_f64_full)
$__internal_0_$__cuda_sm20_div_rn_f64_full:
[C---:B------:R-:W-:Y:S01]  /*02c0*/  FSETP.GEU.AND P0, PT, |R5|.reuse, 1.469367938527859385e-39, PT ;  /* 0x001000000500780b */ /* 0x040fe20003f0e200 */
[----:B------:R-:W-:Y:S01]  /*02d0*/  IMAD.MOV.U32 R16, RZ, RZ, 0x1 ;  /* 0x00000001ff107424 */ /* 0x000fe200078e00ff */
[----:B------:R-:W-:Y:S01]  /*02e0*/  LOP3.LUT R2, R5, 0x800fffff, RZ, 0xc0, !PT ;  /* 0x800fffff05027812 */ /* 0x000fe200078ec0ff */
[----:B------:R-:W-:Y:S01]  /*02f0*/  BSSY.RECONVERGENT B1, `(.L_x_2) ;  /* 0x0000055000017945 */ /* 0x000fe20003800200 */
[C---:B------:R-:W-:Y:S02]  /*0300*/  FSETP.GEU.AND P2, PT, |R7|.reuse, 1.469367938527859385e-39, PT ;  /* 0x001000000700780b */ /* 0x040fe40003f4e200 */
[----:B------:R-:W-:Y:S01]  /*0310*/  LOP3.LUT R3, R2, 0x3ff00000, RZ, 0xfc, !PT ;  /* 0x3ff0000002037812 */ /* 0x000fe200078efcff */
[----:B------:R-:W-:Y:S01]  /*0320*/  IMAD.MOV.U32 R2, RZ, RZ, R4 ;  /* 0x000000ffff027224 */ /* 0x000fe200078e0004 */
[----:B------:R-:W-:Y:S02]  /*0330*/  LOP3.LUT R11, R7, 0x7ff00000, RZ, 0xc0, !PT ;  /* 0x7ff00000070b7812 */ /* 0x000fe400078ec0ff */
[----:B------:R-:W-:-:S03]  /*0340*/  LOP3.LUT R14, R5, 0x7ff00000, RZ, 0xc0, !PT ;  /* 0x7ff00000050e7812 */ /* 0x000fc600078ec0ff */
[----:B------:R-:W-:Y:S01]  /*0350*/  @!P0 DMUL R2, R4, 8.98846567431157953865e+307 ;  /* 0x7fe0000004028828 */ /* 0x000fe20000000000 */
[----:B------:R-:W-:-:S03]  /*0360*/  ISETP.GE.U32.AND P1, PT, R11, R14, PT ;  /* 0x0000000e0b00720c */ /* 0x000fc60003f26070 */
[----:B------:R-:W-:Y:S01]  /*0370*/  @!P2 LOP3.LUT R12, R5, 0x7ff00000, RZ, 0xc0, !PT ;  /* 0x7ff00000050ca812 */ /* 0x000fe200078ec0ff */
[----:B------:R-:W-:Y:S01]  /*0380*/  @!P2 IMAD.MOV.U32 R18, RZ, RZ, RZ ;  /* 0x000000ffff12a224 */ /* 0x000fe200078e00ff */
[----:B------:R-:W0:Y:S02]  /*0390*/  MUFU.RCP64H R17, R3 ;  /* 0x0000000300117308 */ /* 0x000e240000001800 */
[----:B------:R-:W-:Y:S01]  /*03a0*/  @!P2 ISETP.GE.U32.AND P3, PT, R11, R12, PT ;  /* 0x0000000c0b00a20c */ /* 0x000fe20003f66070 */
[----:B------:R-:W-:-:S05]  /*03b0*/  IMAD.MOV.U32 R12, RZ, RZ, 0x1ca00000 ;  /* 0x1ca00000ff0c7424 */ /* 0x000fca00078e00ff */
[----:B------:R-:W-:-:S04]  /*03c0*/  @!P2 SEL R13, R12, 0x63400000, !P3 ;  /* 0x634000000c0da807 */ /* 0x000fc80005800000 */
[----:B------:R-:W-:-:S04]  /*03d0*/  @!P2 LOP3.LUT R13, R13, 0x80000000, R7, 0xf8, !PT ;  /* 0x800000000d0da812 */ /* 0x000fc800078ef807 */
[----:B------:R-:W-:Y:S01]  /*03e0*/  @!P2 LOP3.LUT R19, R13, 0x100000, RZ, 0xfc, !PT ;  /* 0x001000000d13a812 */ /* 0x000fe200078efcff */
[----:B0-----:R-:W-:-:S08]  /*03f0*/  DFMA R8, R16, -R2, 1 ;  /* 0x3ff000001008742b */ /* 0x001fd00000000802 */
[----:B------:R-:W-:-:S08]  /*0400*/  DFMA R8, R8, R8, R8 ;  /* 0x000000080808722b */ /* 0x000fd00000000008 */
[----:B------:R-:W-:Y:S01]  /*0410*/  DFMA R16, R16, R8, R16 ;  /* 0x000000081010722b */ /* 0x000fe20000000010 */
[----:B------:R-:W-:Y:S01]  /*0420*/  SEL R9, R12, 0x63400000, !P1 ;  /* 0x634000000c097807 */ /* 0x000fe20004800000 */
[----:B------:R-:W-:-:S03]  /*0430*/  IMAD.MOV.U32 R8, RZ, RZ, R6 ;  /* 0x000000ffff087224 */ /* 0x000fc600078e0006 */
[----:B------:R-:W-:-:S03]  /*0440*/  LOP3.LUT R9, R9, 0x800fffff, R7, 0xf8, !PT ;  /* 0x800fffff09097812 */ /* 0x000fc600078ef807 */
[----:B------:R-:W-:-:S03]  /*0450*/  DFMA R20, R16, -R2, 1 ;  /* 0x3ff000001014742b */ /* 0x000fc60000000802 */
[----:B------:R-:W-:-:S05]  /*0460*/  @!P2 DFMA R8, R8, 2, -R18 ;  /* 0x400000000808a82b */ /* 0x000fca0000000812 */
[----:B------:R-:W-:Y:S01]  /*0470*/  DFMA R16, R16, R20, R16 ;  /* 0x000000141010722b */ /* 0x000fe20000000010 */
[----:B------:R-:W-:Y:S02]  /*0480*/  IMAD.MOV.U32 R21, RZ, RZ, R11 ;  /* 0x000000ffff157224 */ /* 0x000fe400078e000b */
[----:B------:R-:W-:Y:S01]  /*0490*/  IMAD.MOV.U32 R20, RZ, RZ, R14 ;  /* 0x000000ffff147224 */ /* 0x000fe200078e000e */
[----:B------:R-:W-:Y:S02]  /*04a0*/  @!P0 LOP3.LUT R20, R3, 0x7ff00000, RZ, 0xc0, !PT ;  /* 0x7ff0000003148812 */ /* 0x000fe400078ec0ff */
[----:B------:R-:W-:Y:S02]  /*04b0*/  @!P2 LOP3.LUT R21, R9, 0x7ff00000, RZ, 0xc0, !PT ;  /* 0x7ff000000915a812 */ /* 0x000fe400078ec0ff */
[----:B------:R-:W-:Y:S01]  /*04c0*/  DMUL R18, R16, R8 ;  /* 0x0000000810127228 */ /* 0x000fe20000000000 */
[----:B------:R-:W-:Y:S02]  /*04d0*/  VIADD R22, R20, 0xffffffff ;  /* 0xffffffff14167836 */ /* 0x000fe40000000000 */
[----:B------:R-:W-:-:S05]  /*04e0*/  VIADD R13, R21, 0xffffffff ;  /* 0xffffffff150d7836 */ /* 0x000fca0000000000 */
[----:B------:R-:W-:Y:S01]  /*04f0*/  DFMA R14, R18, -R2, R8 ;  /* 0x80000002120e722b */ /* 0x000fe20000000008 */
[----:B------:R-:W-:-:S04]  /*0500*/  ISETP.GT.U32.AND P0, PT, R13, 0x7feffffe, PT ;  /* 0x7feffffe0d00780c */ /* 0x000fc80003f04070 */
[----:B------:R-:W-:-:S03]  /*0510*/  ISETP.GT.U32.OR P0, PT, R22, 0x7feffffe, P0 ;  /* 0x7feffffe1600780c */ /* 0x000fc60000704470 */
[----:B------:R-:W-:-:S10]  /*0520*/  DFMA R14, R16, R14, R18 ;  /* 0x0000000e100e722b */ /* 0x000fd40000000012 */
[----:B------:R-:W-:Y:S05]  /*0530*/  @P0 BRA `(.L_x_3) ;  /* 0x00000000006c0947 */ /* 0x000fea0003800000 */
[----:B------:R-:W-:-:S04]  /*0540*/  LOP3.LUT R16, R5, 0x7ff00000, RZ, 0xc0, !PT ;  /* 0x7ff0000005107812 */ /* 0x000fc800078ec0ff */
[CC--:B------:R-:W-:Y:S02]  /*0550*/  VIADDMNMX R6, R11.reuse, -R16.reuse, 0xb9600000, !PT ;  /* 0xb96000000b067446 */ /* 0x0c0fe40007800910 */
[----:B------:R-:W-:Y:S02]  /*0560*/  ISETP.GE.U32.AND P0, PT, R11, R16, PT ;  /* 0x000000100b00720c */ /* 0x000fe40003f06070 */
[----:B------:R-:W-:Y:S02]  /*0570*/  VIMNMX R6, PT, PT, R6, 0x46a00000, PT ;  /* 0x46a0000006067848 */ /* 0x000fe40003fe0100 */
[----:B------:R-:W-:-:S05]  /*0580*/  SEL R11, R12, 0x63400000, !P0 ;  /* 0x634000000c0b7807 */ /* 0x000fca0004000000 */
[----:B------:R-:W-:Y:S02]  /*0590*/  IMAD.IADD R11, R6, 0x1, -R11 ;  /* 0x00000001060b7824 */ /* 0x000fe400078e0a0b */
[----:B------:R-:W-:Y:S02]  /*05a0*/  IMAD.MOV.U32 R6, RZ, RZ, RZ ;  /* 0x000000ffff067224 */ /* 0x000fe400078e00ff */
[----:B------:R-:W-:-:S06]  /*05b0*/  VIADD R7, R11, 0x7fe00000 ;  /* 0x7fe000000b077836 */ /* 0x000fcc0000000000 */
[----:B------:R-:W-:-:S10]  /*05c0*/  DMUL R12, R14, R6 ;  /* 0x000000060e0c7228 */ /* 0x000fd40000000000 */
[----:B------:R-:W-:-:S13]  /*05d0*/  FSETP.GTU.AND P0, PT, |R13|, 1.469367938527859385e-39, PT ;  /* 0x001000000d00780b */ /* 0x000fda0003f0c200 */
[----:B------:R-:W-:Y:S05]  /*05e0*/  @P0 BRA `(.L_x_4) ;  /* 0x0000000000940947 */ /* 0x000fea0003800000 */
[----:B------:R-:W-:Y:S01]  /*05f0*/  DFMA R2, R14, -R2, R8 ;  /* 0x800000020e02722b */ /* 0x000fe20000000008 */
[----:B------:R-:W-:-:S09]  /*0600*/  IMAD.MOV.U32 R6, RZ, RZ, RZ ;  /* 0x000000ffff067224 */ /* 0x000fd200078e00ff */
[C---:B------:R-:W-:Y:S02]  /*0610*/  FSETP.NEU.AND P0, PT, R3.reuse, RZ, PT ;  /* 0x000000ff0300720b */ /* 0x040fe40003f0d000 */
[----:B------:R-:W-:-:S04]  /*0620*/  LOP3.LUT R5, R3, 0x80000000, R5, 0x48, !PT ;  /* 0x8000000003057812 */ /* 0x000fc800078e4805 */
[----:B------:R-:W-:-:S07]  /*0630*/  LOP3.LUT R7, R5, R7, RZ, 0xfc, !PT ;  /* 0x0000000705077212 */ /* 0x000fce00078efcff */
[----:B------:R-:W-:Y:S05]  /*0640*/  @!P0 BRA `(.L_x_4) ;  /* 0x00000000007c8947 */ /* 0x000fea0003800000 */
[----:B------:R-:W-:Y:S01]  /*0650*/  IMAD.MOV R3, RZ, RZ, -R11 ;  /* 0x000000ffff037224 */ /* 0x000fe200078e0a0b */
[----:B------:R-:W-:Y:S01]  /*0660*/  DMUL.RP R6, R14, R6 ;  /* 0x000000060e067228 */ /* 0x000fe20000008000 */
[----:B------:R-:W-:Y:S01]  /*0670*/  IMAD.MOV.U32 R2, RZ, RZ, RZ ;  /* 0x000000ffff027224 */ /* 0x000fe200078e00ff */
[----:B------:R-:W-:-:S05]  /*0680*/  IADD3 R11, PT, PT, -R11, -0x43300000, RZ ;  /* 0xbcd000000b0b7810 */ /* 0x000fca0007ffe1ff */
[----:B------:R-:W-:-:S03]  /*0690*/  DFMA R2, R12, -R2, R14 ;  /* 0x800000020c02722b */ /* 0x000fc6000000000e */
[----:B------:R-:W-:-:S07]  /*06a0*/  LOP3.LUT R5, R7, R5, RZ, 0x3c, !PT ;  /* 0x0000000507057212 */ /* 0x000fce00078e3cff */
[----:B------:R-:W-:-:S04]  /*06b0*/  FSETP.NEU.AND P0, PT, |R3|, R11, PT ;  /* 0x0000000b0300720b */ /* 0x000fc80003f0d200 */
[----:B------:R-:W-:Y:S02]  /*06c0*/  FSEL R12, R6, R12, !P0 ;  /* 0x0000000c060c7208 */ /* 0x000fe40004000000 */
[----:B------:R-:W-:Y:S01]  /*06d0*/  FSEL R13, R5, R13, !P0 ;  /* 0x0000000d050d7208 */ /* 0x000fe20004000000 */
[----:B------:R-:W-:Y:S06]  /*06e0*/  BRA `(.L_x_4) ;  /* 0x0000000000547947 */ /* 0x000fec0003800000 */
.L_x_3:
[----:B------:R-:W-:-:S14]  /*06f0*/  DSETP.NAN.AND P0, PT, R6, R6, PT ;  /* 0x000000060600722a */ /* 0x000fdc0003f08000 */
[----:B------:R-:W-:Y:S05]  /*0700*/  @P0 BRA `(.L_x_5) ;  /* 0x0000000000440947 */ /* 0x000fea0003800000 */
[----:B------:R-:W-:-:S14]  /*0710*/  DSETP.NAN.AND P0, PT, R4, R4, PT ;  /* 0x000000040400722a */ /* 0x000fdc0003f08000 */
[----:B------:R-:W-:Y:S05]  /*0720*/  @P0 BRA `(.L_x_6) ;  /* 0x0000000000300947 */ /* 0x000fea0003800000 */
[----:B------:R-:W-:Y:S01]  /*0730*/  ISETP.NE.AND P0, PT, R21, R20, PT ;  /* 0x000000141500720c */ /* 0x000fe20003f05270 */
[----:B------:R-:W-:Y:S02]  /*0740*/  IMAD.MOV.U32 R12, RZ, RZ, 0x0 ;  /* 0x00000000ff0c7424 */ /* 0x000fe400078e00ff */
[----:B------:R-:W-:-:S10]  /*0750*/  IMAD.MOV.U32 R13, RZ, RZ, -0x80000 ;  /* 0xfff80000ff0d7424 */ /* 0x000fd400078e00ff */
[----:B------:R-:W-:Y:S05]  /*0760*/  @!P0 BRA `(.L_x_4) ;  /* 0x0000000000348947 */ /* 0x000fea0003800000 */
[----:B------:R-:W-:Y:S02]  /*0770*/  ISETP.NE.AND P0, PT, R21, 0x7ff00000, PT ;  /* 0x7ff000001500780c */ /* 0x000fe40003f05270 */
[----:B------:R-:W-:Y:S02]  /*0780*/  LOP3.LUT R13, R7, 0x80000000, R5, 0x48, !PT ;  /* 0x80000000070d7812 */ /* 0x000fe400078e4805 */
[----:B------:R-:W-:-:S13]  /*0790*/  ISETP.EQ.OR P0, PT, R20, RZ, !P0 ;  /* 0x000000ff1400720c */ /* 0x000fda0004702670 */
[----:B------:R-:W-:Y:S01]  /*07a0*/  @P0 LOP3.LUT R2, R13, 0x7ff00000, RZ, 0xfc, !PT ;  /* 0x7ff000000d020812 */ /* 0x000fe200078efcff */
[----:B------:R-:W-:Y:S02]  /*07b0*/  @!P0 IMAD.MOV.U32 R12, RZ, RZ, RZ ;  /* 0x000000ffff0c8224 */ /* 0x000fe400078e00ff */
[----:B------:R-:W-:Y:S02]  /*07c0*/  @P0 IMAD.MOV.U32 R12, RZ, RZ, RZ ;  /* 0x000000ffff0c0224 */ /* 0x000fe400078e00ff */
[----:B------:R-:W-:Y:S01]  /*07d0*/  @P0 IMAD.MOV.U32 R13, RZ, RZ, R2 ;  /* 0x000000ffff0d0224 */ /* 0x000fe200078e0002 */
[----:B------:R-:W-:Y:S06]  /*07e0*/  BRA `(.L_x_4) ;  /* 0x0000000000147947 */ /* 0x000fec0003800000 */
.L_x_6:
[----:B------:R-:W-:Y:S01]  /*07f0*/  LOP3.LUT R13, R5, 0x80000, RZ, 0xfc, !PT ;  /* 0x00080000050d7812 */ /* 0x000fe200078efcff */
[----:B------:R-:W-:Y:S01]  /*0800*/  IMAD.MOV.U32 R12, RZ, RZ, R4 ;  /* 0x000000ffff0c7224 */ /* 0x000fe200078e0004 */
[----:B------:R-:W-:Y:S06]  /*0810*/  BRA `(.L_x_4) ;  /* 0x0000000000087947 */ /* 0x000fec0003800000 */
.L_x_5:
[----:B------:R-:W-:Y:S01]  /*0820*/  LOP3.LUT R13, R7, 0x80000, RZ, 0xfc, !PT ;  /* 0x00080000070d7812 */ /* 0x000fe200078efcff */
[----:B------:R-:W-:-:S07]  /*0830*/  IMAD.MOV.U32 R12, RZ, RZ, R6 ;  /* 0x000000ffff0c7224 */ /* 0x000fce00078e0006 */
.L_x_4:
[----:B------:R-:W-:Y:S05]  /*0840*/  BSYNC.RECONVERGENT B1 ;  /* 0x0000000000017941 */ /* 0x000fea0003800200 */
.L_x_2:
[----:B------:R-:W-:Y:S02]  /*0850*/  IMAD.MOV.U32 R11, RZ, RZ, 0x0 ;  /* 0x00000000ff0b7424 */ /* 0x000fe400078e00ff */
[----:B------:R-:W-:Y:S02]  /*0860*/  IMAD.MOV.U32 R2, RZ, RZ, R12 ;  /* 0x000000ffff027224 */ /* 0x000fe400078e000c */
[----:B------:R-:W-:Y:S01]  /*0870*/  IMAD.MOV.U32 R3, RZ, RZ, R13 ;  /* 0x000000ffff037224 */ /* 0x000fe200078e000d */
[----:B------:R-:W-:Y:S06]  /*0880*/  RET.REL.NODEC R10 `(_Z27backwardNormalizationKernelPdS_S_) ;  /* 0xfffffff40adc7950 */ /* 0x000fec0003c3ffff */
.L_x_7:
[----:B------:R-:W-:-:S00]  /*0890*/  BRA `(.L_x_7) ;  /* 0xfffffffc00fc7947 */ /* 0x000fc0000383ffff */
[----:B------:R-:W-:-:S00]  /*08a0*/  NOP ;  /* 0x0000000000007918 */ /* 0x000fc00000000000 */
        /* <DEDUP_REMOVED lines=13> */
.L_x_8:


//--------------------- .nv.shared._Z27backwardNormalizationKernelPdS_S_ --------------------------
	.section	.nv.shared._Z27backwardNormalizationKernelPdS_S_,"aw",@nobits
	.sectionflags	@""
	.align	16
	.zero		1024


//--------------------- .nv.shared.reserved.0     --------------------------
	.section	.nv.shared.reserved.0,"aw",@nobits
	.weak		__nv_reservedSMEM_offset_0_alias
	.size		__nv_reservedSMEM_offset_0_alias, 0, 64
	.other		__nv_reservedSMEM_offset_0_alias,@"STO_CUDA_RESERVED_SHARED STV_DEFAULT"
__nv_reservedSMEM_offset_0_alias:
	.zero		0
	.zero		64


//--------------------- .nv.constant0._Z27backwardNormalizationKernelPdS_S_ --------------------------
	.section	.nv.constant0._Z27backwardNormalizationKernelPdS_S_,"a",@progbits
	.sectionflags	@""
	.align	4
.nv.constant0._Z27backwardNormalizationKernelPdS_S_:
	.zero		920


//--------------------- SYMBOLS --------------------------

	.type		.nv.reservedSmem.offset0,@object
	.size		.nv.reservedSmem.offset0,0x4
	.type		.nv.reservedSmem.cap,@object
	.size		.nv.reservedSmem.cap,0x4
